.version 8.7 // specify ISA version
.target sm_75 // enough for my 2070super
.address_size 64

.visible .entry vectorAddInt32(
    .param .u64 aPtr,
    .param .u64 bPtr,
    .param .u64 outputPtr,
    .param .u32 n
) {
    .reg .pred %p1;
    .reg .u64 %addr;
    .reg .u32 %tmp<2>;
    .reg .u64 %offset;

    // compute global thread id, ctaid.x * ntid.x + tid.x
    mov.u32 %tmp0, %ctaid.x;
    mov.u32 %tmp1, %ntid.x;
    mul.lo.u32 %tmp0, %tmp0, %tmp1; // tmp0 = ctaid.x * ntid.x
    mov.u32 %tmp1, %tid.x;
    add.u32 %tmp0, %tmp0, %tmp1; // tmp0 - ctaid.x * ntid.x + tid.x = global thread id
    
    // convert 32bit global tid into 64bit one which can be used for mem
    cvt.u64.u32 %offset, %tmp0; // offset = global tid
    mul.lo.u64 %offset, %offset, 4;

    // mask out out of bounds access
    ld.param.u32 %tmp1, [n];
    setp.lt.u32 %p1, %tmp0, %tmp1;

    // Load A value from memory
    ld.param.u64        %addr, [aPtr];
    add.u64             %addr, %addr, %offset;
    @%p1 ld.global.u32  %tmp0, [%addr];

    // Load B value form memory
    ld.param.u64        %addr, [bPtr];
    add.u64             %addr, %addr, %offset;
    @%p1 ld.global.u32  %tmp1, [%addr];

    // Add A and B and store in tmp0
    add.s32 %tmp0, %tmp0, %tmp1;

    // Write to output buffer
    ld.param.u64 %addr, [outputPtr];
    add.u64 %addr, %addr, %offset;
    @%p1 st.global.u32 [%addr], %tmp0;
}


// ===== COMPILED SASS (sm_100) =====

	.target	sm_100

	.elftype	@"ET_EXEC"


//--------------------- .note.nv.tkinfo           --------------------------
	.section	.note.nv.tkinfo,"",@"SHT_NOTE"
	.sectionflags	@"SHF_NOTE_NV_TKINFO"
	.tkinfo
        /*0018*/ 	.word	0x00000002
        /*0030*/ 	.string	""
        /*0030*/ 	.string	"ptxas"
        /*0030*/ 	.string	"Cuda compilation tools, release 13.0, V13.0.88"
        /*0030*/ 	.string	"Build cuda_13.0.r13.0/compiler.36424714_0"
        /*0030*/ 	.string	"-arch sm_100 "



//--------------------- .note.nv.cuinfo           --------------------------
	.section	.note.nv.cuinfo,"",@"SHT_NOTE"
	.sectionflags	@"SHF_NOTE_NV_CUINFO"
        /*0018*/ 	.short	0x0002
        /*001a*/ 	.short	0x004b
        /*001c*/ 	.short	0x0082
	.zero		2


//--------------------- .nv.info                  --------------------------
	.section	.nv.info,"",@"SHT_CUDA_INFO"
	.align	4


	//----- nvinfo : EIATTR_REGCOUNT
	.align		4
        /*0000*/ 	.byte	0x04, 0x2f
        /*0002*/ 	.short	(.L_1 - .L_0)
	.align		4
.L_0:
        /*0004*/ 	.word	index@(vectorAddInt32)
        /*0008*/ 	.word	0x0000000e


	//----- nvinfo : EIATTR_FRAME_SIZE
	.align		4
.L_1:
        /*000c*/ 	.byte	0x04, 0x11
        /*000e*/ 	.short	(.L_3 - .L_2)
	.align		4
.L_2:
        /*0010*/ 	.word	index@(vectorAddInt32)
        /*0014*/ 	.word	0x00000000


	//----- nvinfo : EIATTR_MIN_STACK_SIZE
	.align		4
.L_3:
        /*0018*/ 	.byte	0x04, 0x12
        /*001a*/ 	.short	(.L_5 - .L_4)
	.align		4
.L_4:
        /*001c*/ 	.word	index@(vectorAddInt32)
        /*0020*/ 	.word	0x00000000
.L_5:


//--------------------- .nv.compat                --------------------------
	.section	.nv.compat,"",@"SHT_CUDA_COMPAT_INFO"
	.align	4
        /*0000*/ 	.byte	0x02, 0x09, 0x00, 0x00, 0x02, 0x02, 0x01, 0x00, 0x02, 0x05, 0x05, 0x00, 0x03, 0x07, 0x01, 0x01
        /*0010*/ 	.byte	0x02, 0x03, 0x00, 0x00, 0x02, 0x06, 0x01, 0x00, 0x04, 0x0b, 0x08, 0x00, 0x09, 0x00, 0x00, 0x00
        /*0020*/ 	.byte	0x00, 0x00, 0x00, 0x00


//--------------------- .nv.info.vectorAddInt32   --------------------------
	.section	.nv.info.vectorAddInt32,"",@"SHT_CUDA_INFO"
	.sectionflags	@""
	.align	4


	//----- nvinfo : EIATTR_CUDA_API_VERSION
	.align		4
        /*0000*/ 	.byte	0x04, 0x37
        /*0002*/ 	.short	(.L_7 - .L_6)
.L_6:
        /*0004*/ 	.word	0x00000082


	//----- nvinfo : EIATTR_KPARAM_INFO
	.align		4
.L_7:
        /*0008*/ 	.byte	0x04, 0x17
        /*000a*/ 	.short	(.L_9 - .L_8)
.L_8:
        /*000c*/ 	.word	0x00000000
        /*0010*/ 	.short	0x0003
        /*0012*/ 	.short	0x0018
        /*0014*/ 	.byte	0x00, 0xf0, 0x11, 0x00


	//----- nvinfo : EIATTR_KPARAM_INFO
	.align		4
.L_9:
        /*0018*/ 	.byte	0x04, 0x17
        /*001a*/ 	.short	(.L_11 - .L_10)
.L_10:
        /*001c*/ 	.word	0x00000000
        /*0020*/ 	.short	0x0002
        /*0022*/ 	.short	0x0010
        /*0024*/ 	.byte	0x00, 0xf0, 0x21, 0x00


	//----- nvinfo : EIATTR_KPARAM_INFO
	.align		4
.L_11:
        /*0028*/ 	.byte	0x04, 0x17
        /*002a*/ 	.short	(.L_13 - .L_12)
.L_12:
        /*002c*/ 	.word	0x00000000
        /*0030*/ 	.short	0x0001
        /*0032*/ 	.short	0x0008
        /*0034*/ 	.byte	0x00, 0xf0, 0x21, 0x00


	//----- nvinfo : EIATTR_KPARAM_INFO
	.align		4
.L_13:
        /*0038*/ 	.byte	0x04, 0x17
        /*003a*/ 	.short	(.L_15 - .L_14)
.L_14:
        /*003c*/ 	.word	0x00000000
        /*0040*/ 	.short	0x0000
        /*0042*/ 	.short	0x0000
        /*0044*/ 	.byte	0x00, 0xf0, 0x21, 0x00


	//----- nvinfo : EIATTR_SPARSE_MMA_MASK
	.align		4
.L_15:
        /*0048*/ 	.byte	0x03, 0x50
        /*004a*/ 	.short	0x0000


	//----- nvinfo : EIATTR_MAXREG_COUNT
	.align		4
        /*004c*/ 	.byte	0x03, 0x1b
        /*004e*/ 	.short	0x00ff


	//----- nvinfo : EIATTR_MERCURY_ISA_VERSION
	.align		4
        /*0050*/ 	.byte	0x03, 0x5f
        /*0052*/ 	.short	0x0101


	//----- nvinfo : EIATTR_VRC_CTA_INIT_COUNT
	.align		4
        /*0054*/ 	.byte	0x02, 0x4a
	.zero		1
	.zero		1


	//----- nvinfo : EIATTR_EXIT_INSTR_OFFSETS
	.align		4
        /*0058*/ 	.byte	0x04, 0x1c
        /*005a*/ 	.short	(.L_17 - .L_16)


	//   ....[0]....
.L_16:
        /*005c*/ 	.word	0x00000160


	//   ....[1]....
        /*0060*/ 	.word	0x000001a0


	//----- nvinfo : EIATTR_CBANK_PARAM_SIZE
	.align		4
.L_17:
        /*0064*/ 	.byte	0x03, 0x19
        /*0066*/ 	.short	0x001c


	//----- nvinfo : EIATTR_PARAM_CBANK
	.align		4
        /*0068*/ 	.byte	0x04, 0x0a
        /*006a*/ 	.short	(.L_19 - .L_18)
	.align		4
.L_18:
        /*006c*/ 	.word	index@(.nv.constant0.vectorAddInt32)
        /*0070*/ 	.short	0x0380
        /*0072*/ 	.short	0x001c


	//----- nvinfo : EIATTR_SW_WAR
	.align		4
.L_19:
        /*0074*/ 	.byte	0x04, 0x36
        /*0076*/ 	.short	(.L_21 - .L_20)
.L_20:
        /*0078*/ 	.word	0x00000008
.L_21:


//--------------------- .nv.callgraph             --------------------------
	.section	.nv.callgraph,"",@"SHT_CUDA_CALLGRAPH"
	.align	4
	.sectionentsize	8
	.align		4
        /*0000*/ 	.word	0x00000000
	.align		4
        /*0004*/ 	.word	0xffffffff
	.align		4
        /*0008*/ 	.word	0x00000000
	.align		4
        /*000c*/ 	.word	0xfffffffe
	.align		4
        /*0010*/ 	.word	0x00000000
	.align		4
        /*0014*/ 	.word	0xfffffffd
	.align		4
        /*0018*/ 	.word	0x00000000
	.align		4
        /*001c*/ 	.word	0xfffffffc


//--------------------- .text.vectorAddInt32      --------------------------
	.section	.text.vectorAddInt32,"ax",@progbits
	.align	128
        .global         vectorAddInt32
        .type           vectorAddInt32,@function
        .size           vectorAddInt32,(.L_x_1 - vectorAddInt32)
        .other          vectorAddInt32,@"STO_CUDA_ENTRY STV_DEFAULT"
vectorAddInt32:
.text.vectorAddInt32:
[----:B------:R-:W-:Y:S01]  /*0000*/  LDC R1, c[0x0][0x37c] ;  /* 0x0000df00ff017b82 */ /* 0x000fe20000000800 */
[----:B------:R-:W0:Y:S07]  /*0010*/  S2R R0, SR_TID.X ;  /* 0x0000000000007919 */ /* 0x000e2e0000002100 */
[----:B------:R-:W0:Y:S01]  /*0020*/  S2UR UR4, SR_CTAID.X ;  /* 0x00000000000479c3 */ /* 0x000e220000002500 */
[----:B------:R-:W1:Y:S01]  /*0030*/  LDCU UR5, c[0x0][0x398] ;  /* 0x00007300ff0577ac */ /* 0x000e620008000800 */
[----:B------:R-:W2:Y:S06]  /*0040*/  LDCU UR8, c[0x0][0x398] ;  /* 0x00007300ff0877ac */ /* 0x000eac0008000800 */
[----:B------:R-:W0:Y:S01]  /*0050*/  LDC R9, c[0x0][0x360] ;  /* 0x0000d800ff097b82 */ /* 0x000e220000000800 */
[----:B------:R-:W3:Y:S07]  /*0060*/  LDCU.64 UR6, c[0x0][0x358] ;  /* 0x00006b00ff0677ac */ /* 0x000eee0008000a00 */
[----:B------:R-:W4:Y:S01]  /*0070*/  LDC.64 R2, c[0x0][0x380] ;  /* 0x0000e000ff027b82 */ /* 0x000f220000000a00 */
[----:B--2---:R-:W-:-:S07]  /*0080*/  MOV R11, UR8 ;  /* 0x00000008000b7c02 */ /* 0x004fce0008000f00 */
[----:B------:R-:W2:Y:S01]  /*0090*/  LDC.64 R4, c[0x0][0x388] ;  /* 0x0000e200ff047b82 */ /* 0x000ea20000000a00 */
[----:B0-----:R-:W-:Y:S01]  /*00a0*/  IMAD R9, R9, UR4, R0 ;  /* 0x0000000409097c24 */ /* 0x001fe2000f8e0200 */
[----:B------:R-:W-:-:S06]  /*00b0*/  UMOV UR4, URZ ;  /* 0x000000ff00047c82 */ /* 0x000fcc0008000000 */
[----:B------:R-:W0:Y:S01]  /*00c0*/  LDC.64 R6, c[0x0][0x390] ;  /* 0x0000e400ff067b82 */ /* 0x000e220000000a00 */
[C---:B-1----:R-:W-:Y:S02]  /*00d0*/  ISETP.GE.U32.AND P0, PT, R9.reuse, UR5, PT ;  /* 0x0000000509007c0c */ /* 0x042fe4000bf06070 */
[----:B------:R-:W-:Y:S01]  /*00e0*/  MOV R0, R9 ;  /* 0x0000000900007202 */ /* 0x000fe20000000f00 */
[----:B----4-:R-:W-:-:S05]  /*00f0*/  IMAD.WIDE.U32 R2, R9, 0x4, R2 ;  /* 0x0000000409027825 */ /* 0x010fca00078e0002 */
[----:B------:R-:W-:Y:S01]  /*0100*/  IADD3 R3, PT, PT, R3, UR4, RZ ;  /* 0x0000000403037c10 */ /* 0x000fe2000fffe0ff */
[----:B--2---:R-:W-:-:S04]  /*0110*/  IMAD.WIDE.U32 R4, R9, 0x4, R4 ;  /* 0x0000000409047825 */ /* 0x004fc800078e0004 */
[----:B---3--:R1:W5:Y:S01]  /*0120*/  @!P0 LDG.E R0, desc[UR6][R2.64] ;  /* 0x0000000602008981 */ /* 0x008362000c1e1900 */
[----:B------:R-:W-:-:S05]  /*0130*/  IADD3 R5, PT, PT, R5, UR4, RZ ;  /* 0x0000000405057c10 */ /* 0x000fca000fffe0ff */
[----:B------:R1:W5:Y:S01]  /*0140*/  @!P0 LDG.E R11, desc[UR6][R4.64] ;  /* 0x00000006040b8981 */ /* 0x000362000c1e1900 */
[----:B0-----:R-:W-:Y:S01]  /*0150*/  IMAD.WIDE.U32 R6, R9, 0x4, R6 ;  /* 0x0000000409067825 */ /* 0x001fe200078e0006 */
[----:B-1----:R-:W-:Y:S06]  /*0160*/  @P0 EXIT ;  /* 0x000000000000094d */ /* 0x002fec0003800000 */
[----:B------:R-:W-:Y:S02]  /*0170*/  IADD3 R7, PT, PT, R7, UR4, RZ ;  /* 0x0000000407077c10 */ /* 0x000fe4000fffe0ff */
[----:B-----5:R-:W-:-:S05]  /*0180*/  IADD3 R11, PT, PT, R11, R0, RZ ;  /* 0x000000000b0b7210 */ /* 0x020fca0007ffe0ff */
[----:B------:R-:W-:Y:S01]  /*0190*/  STG.E desc[UR6][R6.64], R11 ;  /* 0x0000000b06007986 */ /* 0x000fe2000c101906 */
[----:B------:R-:W-:Y:S05]  /*01a0*/  EXIT ;  /* 0x000000000000794d */ /* 0x000fea0003800000 */
.L_x_0:
[----:B------:R-:W-:-:S00]  /*01b0*/  BRA `(.L_x_0) ;  /* 0xfffffffc00fc7947 */ /* 0x000fc0000383ffff */
[----:B------:R-:W-:-:S00]  /*01c0*/  NOP ;  /* 0x0000000000007918 */ /* 0x000fc00000000000 */
        /* <DEDUP_REMOVED lines=11> */
.L_x_1:


//--------------------- .nv.shared.reserved.0     --------------------------
	.section	.nv.shared.reserved.0,"aw",@nobits
	.weak		__nv_reservedSMEM_offset_0_alias
	.size		__nv_reservedSMEM_offset_0_alias, 0, 64
	.other		__nv_reservedSMEM_offset_0_alias,@"STO_CUDA_RESERVED_SHARED STV_DEFAULT"
__nv_reservedSMEM_offset_0_alias:
	.zero		0
	.zero		64


//--------------------- .nv.constant0.vectorAddInt32 --------------------------
	.section	.nv.constant0.vectorAddInt32,"a",@progbits
	.sectionflags	@""
	.align	4
.nv.constant0.vectorAddInt32:
	.zero		924


//--------------------- SYMBOLS --------------------------

	.type		.nv.reservedSmem.offset0,@object
	.size		.nv.reservedSmem.offset0,0x4
